//
// Generated by NVIDIA NVVM Compiler
//
// Compiler Build ID: CL-36424714
// Cuda compilation tools, release 13.0, V13.0.88
// Based on NVVM 20.0.0
//

.version 9.0
.target sm_100
.address_size 64

	// .globl	_Z13computestrucffffPfS_S_S_iiffffffffffff

.visible .entry _Z13computestrucffffPfS_S_S_iiffffffffffff(
	.param .f32 _Z13computestrucffffPfS_S_S_iiffffffffffff_param_0,
	.param .f32 _Z13computestrucffffPfS_S_S_iiffffffffffff_param_1,
	.param .f32 _Z13computestrucffffPfS_S_S_iiffffffffffff_param_2,
	.param .u64 .ptr .align 1 _Z13computestrucffffPfS_S_S_iiffffffffffff_param_3,
	.param .u64 .ptr .align 1 _Z13computestrucffffPfS_S_S_iiffffffffffff_param_4,
	.param .u64 .ptr .align 1 _Z13computestrucffffPfS_S_S_iiffffffffffff_param_5,
	.param .u64 .ptr .align 1 _Z13computestrucffffPfS_S_S_iiffffffffffff_param_6,
	.param .u32 _Z13computestrucffffPfS_S_S_iiffffffffffff_param_7,
	.param .u32 _Z13computestrucffffPfS_S_S_iiffffffffffff_param_8,
	.param .f32 _Z13computestrucffffPfS_S_S_iiffffffffffff_param_9,
	.param .f32 _Z13computestrucffffPfS_S_S_iiffffffffffff_param_10,
	.param .f32 _Z13computestrucffffPfS_S_S_iiffffffffffff_param_11,
	.param .f32 _Z13computestrucffffPfS_S_S_iiffffffffffff_param_12,
	.param .f32 _Z13computestrucffffPfS_S_S_iiffffffffffff_param_13,
	.param .f32 _Z13computestrucffffPfS_S_S_iiffffffffffff_param_14,
	.param .f32 _Z13computestrucffffPfS_S_S_iiffffffffffff_param_15,
	.param .f32 _Z13computestrucffffPfS_S_S_iiffffffffffff_param_16,
	.param .f32 _Z13computestrucffffPfS_S_S_iiffffffffffff_param_17,
	.param .f32 _Z13computestrucffffPfS_S_S_iiffffffffffff_param_18,
	.param .f32 _Z13computestrucffffPfS_S_S_iiffffffffffff_param_19,
	.param .f32 _Z13computestrucffffPfS_S_S_iiffffffffffff_param_20
)
{
	.reg .pred 	%p<2>;
	.reg .b32 	%r<19>;
	.reg .b32 	%f<40>;
	.reg .b64 	%rd<16>;
	.reg .b64 	%fd<10>;

	ld.param.f32 	%f4, [_Z13computestrucffffPfS_S_S_iiffffffffffff_param_0];
	ld.param.f32 	%f5, [_Z13computestrucffffPfS_S_S_iiffffffffffff_param_1];
	ld.param.f32 	%f6, [_Z13computestrucffffPfS_S_S_iiffffffffffff_param_2];
	ld.param.u64 	%rd1, [_Z13computestrucffffPfS_S_S_iiffffffffffff_param_3];
	ld.param.u64 	%rd2, [_Z13computestrucffffPfS_S_S_iiffffffffffff_param_4];
	ld.param.u64 	%rd3, [_Z13computestrucffffPfS_S_S_iiffffffffffff_param_5];
	ld.param.u64 	%rd4, [_Z13computestrucffffPfS_S_S_iiffffffffffff_param_6];
	ld.param.u32 	%r2, [_Z13computestrucffffPfS_S_S_iiffffffffffff_param_7];
	ld.param.u32 	%r3, [_Z13computestrucffffPfS_S_S_iiffffffffffff_param_8];
	ld.param.f32 	%f7, [_Z13computestrucffffPfS_S_S_iiffffffffffff_param_9];
	ld.param.f32 	%f8, [_Z13computestrucffffPfS_S_S_iiffffffffffff_param_10];
	ld.param.f32 	%f9, [_Z13computestrucffffPfS_S_S_iiffffffffffff_param_11];
	ld.param.f32 	%f10, [_Z13computestrucffffPfS_S_S_iiffffffffffff_param_12];
	ld.param.f32 	%f11, [_Z13computestrucffffPfS_S_S_iiffffffffffff_param_13];
	ld.param.f32 	%f12, [_Z13computestrucffffPfS_S_S_iiffffffffffff_param_14];
	ld.param.f32 	%f13, [_Z13computestrucffffPfS_S_S_iiffffffffffff_param_15];
	ld.param.f32 	%f14, [_Z13computestrucffffPfS_S_S_iiffffffffffff_param_16];
	ld.param.f32 	%f15, [_Z13computestrucffffPfS_S_S_iiffffffffffff_param_17];
	mul.f32 	%f16, %f5, %f8;
	fma.rn.f32 	%f17, %f4, %f7, %f16;
	fma.rn.f32 	%f1, %f6, %f9, %f17;
	mul.f32 	%f18, %f5, %f11;
	fma.rn.f32 	%f19, %f4, %f10, %f18;
	fma.rn.f32 	%f2, %f6, %f12, %f19;
	mul.f32 	%f20, %f5, %f14;
	fma.rn.f32 	%f21, %f4, %f13, %f20;
	fma.rn.f32 	%f3, %f6, %f15, %f21;
	mov.u32 	%r4, %tid.x;
	mov.u32 	%r5, %ntid.x;
	mov.u32 	%r6, %ctaid.x;
	mad.lo.s32 	%r1, %r5, %r6, %r4;
	mul.lo.s32 	%r7, %r3, %r2;
	setp.ge.s32 	%p1, %r1, %r7;
	@%p1 bra 	$L__BB0_2;
	cvta.to.global.u64 	%rd5, %rd1;
	cvta.to.global.u64 	%rd6, %rd3;
	cvta.to.global.u64 	%rd7, %rd2;
	cvta.to.global.u64 	%rd8, %rd4;
	cvt.rzi.s32.f32 	%r8, %f3;
	cvt.rn.f32.s32 	%f22, %r8;
	sub.f32 	%f23, %f3, %f22;
	cvt.f64.f32 	%fd1, %f23;
	add.f64 	%fd2, %fd1, 0d3FF0000000000000;
	mul.f64 	%fd3, %fd2, 0d4150000000000000;
	cvt.rn.f32.f64 	%f24, %fd3;
	cvt.rni.f32.f32 	%f25, %f24;
	cvt.rzi.s32.f32 	%r9, %f25;
	cvt.rzi.s32.f32 	%r10, %f2;
	cvt.rn.f32.s32 	%f26, %r10;
	sub.f32 	%f27, %f2, %f26;
	cvt.f64.f32 	%fd4, %f27;
	add.f64 	%fd5, %fd4, 0d3FF0000000000000;
	mul.f64 	%fd6, %fd5, 0d4150000000000000;
	cvt.rn.f32.f64 	%f28, %fd6;
	cvt.rni.f32.f32 	%f29, %f28;
	cvt.rzi.s32.f32 	%r11, %f29;
	cvt.rzi.s32.f32 	%r12, %f1;
	cvt.rn.f32.s32 	%f30, %r12;
	sub.f32 	%f31, %f1, %f30;
	cvt.f64.f32 	%fd7, %f31;
	add.f64 	%fd8, %fd7, 0d3FF0000000000000;
	mul.f64 	%fd9, %fd8, 0d4150000000000000;
	cvt.rn.f32.f64 	%f32, %fd9;
	cvt.rni.f32.f32 	%f33, %f32;
	cvt.rzi.s32.f32 	%r13, %f33;
	div.s32 	%r14, %r1, %r2;
	rem.s32 	%r15, %r1, %r3;
	mad.lo.s32 	%r16, %r14, %r9, %r13;
	mad.lo.s32 	%r17, %r15, %r11, %r16;
	shr.u32 	%r18, %r17, 4;
	cvt.u64.u32 	%rd9, %r18;
	and.b64  	%rd10, %rd9, 262140;
	add.s64 	%rd11, %rd5, %rd10;
	ld.global.f32 	%f34, [%rd11];
	mul.wide.s32 	%rd12, %r1, 4;
	add.s64 	%rd13, %rd6, %rd12;
	ld.global.f32 	%f35, [%rd13];
	add.f32 	%f36, %f34, %f35;
	st.global.f32 	[%rd13], %f36;
	add.s64 	%rd14, %rd7, %rd10;
	ld.global.f32 	%f37, [%rd14];
	add.s64 	%rd15, %rd8, %rd12;
	ld.global.f32 	%f38, [%rd15];
	add.f32 	%f39, %f37, %f38;
	st.global.f32 	[%rd15], %f39;
$L__BB0_2:
	bar.sync 	0;
	ret;

}
	// .globl	_Z12initarraygpuPfS_i
.visible .entry _Z12initarraygpuPfS_i(
	.param .u64 .ptr .align 1 _Z12initarraygpuPfS_i_param_0,
	.param .u64 .ptr .align 1 _Z12initarraygpuPfS_i_param_1,
	.param .u32 _Z12initarraygpuPfS_i_param_2
)
{
	.reg .pred 	%p<2>;
	.reg .b32 	%r<7>;
	.reg .b64 	%rd<8>;

	ld.param.u64 	%rd1, [_Z12initarraygpuPfS_i_param_0];
	ld.param.u64 	%rd2, [_Z12initarraygpuPfS_i_param_1];
	ld.param.u32 	%r2, [_Z12initarraygpuPfS_i_param_2];
	mov.u32 	%r3, %tid.x;
	mov.u32 	%r4, %ntid.x;
	mov.u32 	%r5, %ctaid.x;
	mad.lo.s32 	%r1, %r4, %r5, %r3;
	setp.ge.s32 	%p1, %r1, %r2;
	@%p1 bra 	$L__BB1_2;
	cvta.to.global.u64 	%rd3, %rd1;
	cvta.to.global.u64 	%rd4, %rd2;
	mul.wide.s32 	%rd5, %r1, 4;
	add.s64 	%rd6, %rd3, %rd5;
	mov.b32 	%r6, 0;
	st.global.u32 	[%rd6], %r6;
	add.s64 	%rd7, %rd4, %rd5;
	st.global.u32 	[%rd7], %r6;
$L__BB1_2:
	bar.sync 	0;
	ret;

}


// ===== COMPILED SASS (sm_100) =====

	.target	sm_100

	.elftype	@"ET_EXEC"


//--------------------- .note.nv.tkinfo           --------------------------
	.section	.note.nv.tkinfo,"",@"SHT_NOTE"
	.sectionflags	@"SHF_NOTE_NV_TKINFO"
	.tkinfo
        /*0018*/ 	.word	0x00000002
        /*0030*/ 	.string	""
        /*0030*/ 	.string	"ptxas"
        /*0030*/ 	.string	"Cuda compilation tools, release 13.0, V13.0.88"
        /*0030*/ 	.string	"Build cuda_13.0.r13.0/compiler.36424714_0"
        /*0030*/ 	.string	"-arch sm_100 -m 64 "



//--------------------- .note.nv.cuinfo           --------------------------
	.section	.note.nv.cuinfo,"",@"SHT_NOTE"
	.sectionflags	@"SHF_NOTE_NV_CUINFO"
        /*0018*/ 	.short	0x0002
        /*001a*/ 	.short	0x0064
        /*001c*/ 	.short	0x0082
	.zero		2


//--------------------- .nv.info                  --------------------------
	.section	.nv.info,"",@"SHT_CUDA_INFO"
	.align	4


	//----- nvinfo : EIATTR_REGCOUNT
	.align		4
        /*0000*/ 	.byte	0x04, 0x2f
        /*0002*/ 	.short	(.L_1 - .L_0)
	.align		4
.L_0:
        /*0004*/ 	.word	index@(_Z13computestrucffffPfS_S_S_iiffffffffffff)
        /*0008*/ 	.word	0x00000016


	//----- nvinfo : EIATTR_FRAME_SIZE
	.align		4
.L_1:
        /*000c*/ 	.byte	0x04, 0x11
        /*000e*/ 	.short	(.L_3 - .L_2)
	.align		4
.L_2:
        /*0010*/ 	.word	index@(_Z13computestrucffffPfS_S_S_iiffffffffffff)
        /*0014*/ 	.word	0x00000000


	//----- nvinfo : EIATTR_REGCOUNT
	.align		4
.L_3:
        /*0018*/ 	.byte	0x04, 0x2f
        /*001a*/ 	.short	(.L_5 - .L_4)
	.align		4
.L_4:
        /*001c*/ 	.word	index@(_Z12initarraygpuPfS_i)
        /*0020*/ 	.word	0x0000000a


	//----- nvinfo : EIATTR_FRAME_SIZE
	.align		4
.L_5:
        /*0024*/ 	.byte	0x04, 0x11
        /*0026*/ 	.short	(.L_7 - .L_6)
	.align		4
.L_6:
        /*0028*/ 	.word	index@(_Z12initarraygpuPfS_i)
        /*002c*/ 	.word	0x00000000


	//----- nvinfo : EIATTR_MIN_STACK_SIZE
	.align		4
.L_7:
        /*0030*/ 	.byte	0x04, 0x12
        /*0032*/ 	.short	(.L_9 - .L_8)
	.align		4
.L_8:
        /*0034*/ 	.word	index@(_Z12initarraygpuPfS_i)
        /*0038*/ 	.word	0x00000000


	//----- nvinfo : EIATTR_MIN_STACK_SIZE
	.align		4
.L_9:
        /*003c*/ 	.byte	0x04, 0x12
        /*003e*/ 	.short	(.L_11 - .L_10)
	.align		4
.L_10:
        /*0040*/ 	.word	index@(_Z13computestrucffffPfS_S_S_iiffffffffffff)
        /*0044*/ 	.word	0x00000000
.L_11:


//--------------------- .nv.compat                --------------------------
	.section	.nv.compat,"",@"SHT_CUDA_COMPAT_INFO"
	.align	4
        /*0000*/ 	.byte	0x02, 0x09, 0x00, 0x00, 0x02, 0x02, 0x01, 0x00, 0x02, 0x05, 0x05, 0x00, 0x03, 0x07, 0x01, 0x01
        /*0010*/ 	.byte	0x02, 0x03, 0x00, 0x00, 0x02, 0x06, 0x01, 0x00, 0x04, 0x0b, 0x08, 0x00, 0x01, 0x00, 0x00, 0x00
        /*0020*/ 	.byte	0x00, 0x00, 0x00, 0x00


//--------------------- .nv.info._Z12initarraygpuPfS_i --------------------------
	.section	.nv.info._Z12initarraygpuPfS_i,"",@"SHT_CUDA_INFO"
	.sectionflags	@""
	.align	4


	//----- nvinfo : EIATTR_CUDA_API_VERSION
	.align		4
        /*0000*/ 	.byte	0x04, 0x37
        /*0002*/ 	.short	(.L_13 - .L_12)
.L_12:
        /*0004*/ 	.word	0x00000082


	//----- nvinfo : EIATTR_KPARAM_INFO
	.align		4
.L_13:
        /*0008*/ 	.byte	0x04, 0x17
        /*000a*/ 	.short	(.L_15 - .L_14)
.L_14:
        /*000c*/ 	.word	0x00000000
        /*0010*/ 	.short	0x0002
        /*0012*/ 	.short	0x0010
        /*0014*/ 	.byte	0x00, 0xf0, 0x11, 0x00


	//----- nvinfo : EIATTR_KPARAM_INFO
	.align		4
.L_15:
        /*0018*/ 	.byte	0x04, 0x17
        /*001a*/ 	.short	(.L_17 - .L_16)
.L_16:
        /*001c*/ 	.word	0x00000000
        /*0020*/ 	.short	0x0001
        /*0022*/ 	.short	0x0008
        /*0024*/ 	.byte	0x00, 0xf5, 0x21, 0x00


	//----- nvinfo : EIATTR_KPARAM_INFO
	.align		4
.L_17:
        /*0028*/ 	.byte	0x04, 0x17
        /*002a*/ 	.short	(.L_19 - .L_18)
.L_18:
        /*002c*/ 	.word	0x00000000
        /*0030*/ 	.short	0x0000
        /*0032*/ 	.short	0x0000
        /*0034*/ 	.byte	0x00, 0xf5, 0x21, 0x00


	//----- nvinfo : EIATTR_SPARSE_MMA_MASK
	.align		4
.L_19:
        /*0038*/ 	.byte	0x03, 0x50
        /*003a*/ 	.short	0x0000


	//----- nvinfo : EIATTR_MAXREG_COUNT
	.align		4
        /*003c*/ 	.byte	0x03, 0x1b
        /*003e*/ 	.short	0x00ff


	//----- nvinfo : EIATTR_NUM_BARRIERS
	.align		4
        /*0040*/ 	.byte	0x02, 0x4c
        /*0042*/ 	.byte	0x01
	.zero		1


	//----- nvinfo : EIATTR_MERCURY_ISA_VERSION
	.align		4
        /*0044*/ 	.byte	0x03, 0x5f
        /*0046*/ 	.short	0x0101


	//----- nvinfo : EIATTR_VRC_CTA_INIT_COUNT
	.align		4
        /*0048*/ 	.byte	0x02, 0x4a
	.zero		1
	.zero		1


	//----- nvinfo : EIATTR_EXIT_INSTR_OFFSETS
	.align		4
        /*004c*/ 	.byte	0x04, 0x1c
        /*004e*/ 	.short	(.L_21 - .L_20)


	//   ....[0]....
.L_20:
        /*0050*/ 	.word	0x000000f0


	//----- nvinfo : EIATTR_CBANK_PARAM_SIZE
	.align		4
.L_21:
        /*0054*/ 	.byte	0x03, 0x19
        /*0056*/ 	.short	0x0014


	//----- nvinfo : EIATTR_PARAM_CBANK
	.align		4
        /*0058*/ 	.byte	0x04, 0x0a
        /*005a*/ 	.short	(.L_23 - .L_22)
	.align		4
.L_22:
        /*005c*/ 	.word	index@(.nv.constant0._Z12initarraygpuPfS_i)
        /*0060*/ 	.short	0x0380
        /*0062*/ 	.short	0x0014


	//----- nvinfo : EIATTR_SW_WAR
	.align		4
.L_23:
        /*0064*/ 	.byte	0x04, 0x36
        /*0066*/ 	.short	(.L_25 - .L_24)
.L_24:
        /*0068*/ 	.word	0x00000008
.L_25:


//--------------------- .nv.info._Z13computestrucffffPfS_S_S_iiffffffffffff --------------------------
	.section	.nv.info._Z13computestrucffffPfS_S_S_iiffffffffffff,"",@"SHT_CUDA_INFO"
	.sectionflags	@""
	.align	4


	//----- nvinfo : EIATTR_CUDA_API_VERSION
	.align		4
        /*0000*/ 	.byte	0x04, 0x37
        /*0002*/ 	.short	(.L_27 - .L_26)
.L_26:
        /*0004*/ 	.word	0x00000082


	//----- nvinfo : EIATTR_KPARAM_INFO
	.align		4
.L_27:
        /*0008*/ 	.byte	0x04, 0x17
        /*000a*/ 	.short	(.L_29 - .L_28)
.L_28:
        /*000c*/ 	.word	0x00000000
        /*0010*/ 	.short	0x0014
        /*0012*/ 	.short	0x0064
        /*0014*/ 	.byte	0x00, 0xf0, 0x11, 0x00


	//----- nvinfo : EIATTR_KPARAM_INFO
	.align		4
.L_29:
        /*0018*/ 	.byte	0x04, 0x17
        /*001a*/ 	.short	(.L_31 - .L_30)
.L_30:
        /*001c*/ 	.word	0x00000000
        /*0020*/ 	.short	0x0013
        /*0022*/ 	.short	0x0060
        /*0024*/ 	.byte	0x00, 0xf0, 0x11, 0x00


	//----- nvinfo : EIATTR_KPARAM_INFO
	.align		4
.L_31:
        /*0028*/ 	.byte	0x04, 0x17
        /*002a*/ 	.short	(.L_33 - .L_32)
.L_32:
        /*002c*/ 	.word	0x00000000
        /*0030*/ 	.short	0x0012
        /*0032*/ 	.short	0x005c
        /*0034*/ 	.byte	0x00, 0xf0, 0x11, 0x00


	//----- nvinfo : EIATTR_KPARAM_INFO
	.align		4
.L_33:
        /*0038*/ 	.byte	0x04, 0x17
        /*003a*/ 	.short	(.L_35 - .L_34)
.L_34:
        /*003c*/ 	.word	0x00000000
        /*0040*/ 	.short	0x0011
        /*0042*/ 	.short	0x0058
        /*0044*/ 	.byte	0x00, 0xf0, 0x11, 0x00


	//----- nvinfo : EIATTR_KPARAM_INFO
	.align		4
.L_35:
        /*0048*/ 	.byte	0x04, 0x17
        /*004a*/ 	.short	(.L_37 - .L_36)
.L_36:
        /*004c*/ 	.word	0x00000000
        /*0050*/ 	.short	0x0010
        /*0052*/ 	.short	0x0054
        /*0054*/ 	.byte	0x00, 0xf0, 0x11, 0x00


	//----- nvinfo : EIATTR_KPARAM_INFO
	.align		4
.L_37:
        /*0058*/ 	.byte	0x04, 0x17
        /*005a*/ 	.short	(.L_39 - .L_38)
.L_38:
        /*005c*/ 	.word	0x00000000
        /*0060*/ 	.short	0x000f
        /*0062*/ 	.short	0x0050
        /*0064*/ 	.byte	0x00, 0xf0, 0x11, 0x00


	//----- nvinfo : EIATTR_KPARAM_INFO
	.align		4
.L_39:
        /*0068*/ 	.byte	0x04, 0x17
        /*006a*/ 	.short	(.L_41 - .L_40)
.L_40:
        /*006c*/ 	.word	0x00000000
        /*0070*/ 	.short	0x000e
        /*0072*/ 	.short	0x004c
        /*0074*/ 	.byte	0x00, 0xf0, 0x11, 0x00


	//----- nvinfo : EIATTR_KPARAM_INFO
	.align		4
.L_41:
        /*0078*/ 	.byte	0x04, 0x17
        /*007a*/ 	.short	(.L_43 - .L_42)
.L_42:
        /*007c*/ 	.word	0x00000000
        /*0080*/ 	.short	0x000d
        /*0082*/ 	.short	0x0048
        /*0084*/ 	.byte	0x00, 0xf0, 0x11, 0x00


	//----- nvinfo : EIATTR_KPARAM_INFO
	.align		4
.L_43:
        /*0088*/ 	.byte	0x04, 0x17
        /*008a*/ 	.short	(.L_45 - .L_44)
.L_44:
        /*008c*/ 	.word	0x00000000
        /*0090*/ 	.short	0x000c
        /*0092*/ 	.short	0x0044
        /*0094*/ 	.byte	0x00, 0xf0, 0x11, 0x00


	//----- nvinfo : EIATTR_KPARAM_INFO
	.align		4
.L_45:
        /*0098*/ 	.byte	0x04, 0x17
        /*009a*/ 	.short	(.L_47 - .L_46)
.L_46:
        /*009c*/ 	.word	0x00000000
        /*00a0*/ 	.short	0x000b
        /*00a2*/ 	.short	0x0040
        /*00a4*/ 	.byte	0x00, 0xf0, 0x11, 0x00


	//----- nvinfo : EIATTR_KPARAM_INFO
	.align		4
.L_47:
        /*00a8*/ 	.byte	0x04, 0x17
        /*00aa*/ 	.short	(.L_49 - .L_48)
.L_48:
        /*00ac*/ 	.word	0x00000000
        /*00b0*/ 	.short	0x000a
        /*00b2*/ 	.short	0x003c
        /*00b4*/ 	.byte	0x00, 0xf0, 0x11, 0x00


	//----- nvinfo : EIATTR_KPARAM_INFO
	.align		4
.L_49:
        /*00b8*/ 	.byte	0x04, 0x17
        /*00ba*/ 	.short	(.L_51 - .L_50)
.L_50:
        /*00bc*/ 	.word	0x00000000
        /*00c0*/ 	.short	0x0009
        /*00c2*/ 	.short	0x0038
        /*00c4*/ 	.byte	0x00, 0xf0, 0x11, 0x00


	//----- nvinfo : EIATTR_KPARAM_INFO
	.align		4
.L_51:
        /*00c8*/ 	.byte	0x04, 0x17
        /*00ca*/ 	.short	(.L_53 - .L_52)
.L_52:
        /*00cc*/ 	.word	0x00000000
        /*00d0*/ 	.short	0x0008
        /*00d2*/ 	.short	0x0034
        /*00d4*/ 	.byte	0x00, 0xf0, 0x11, 0x00


	//----- nvinfo : EIATTR_KPARAM_INFO
	.align		4
.L_53:
        /*00d8*/ 	.byte	0x04, 0x17
        /*00da*/ 	.short	(.L_55 - .L_54)
.L_54:
        /*00dc*/ 	.word	0x00000000
        /*00e0*/ 	.short	0x0007
        /*00e2*/ 	.short	0x0030
        /*00e4*/ 	.byte	0x00, 0xf0, 0x11, 0x00


	//----- nvinfo : EIATTR_KPARAM_INFO
	.align		4
.L_55:
        /*00e8*/ 	.byte	0x04, 0x17
        /*00ea*/ 	.short	(.L_57 - .L_56)
.L_56:
        /*00ec*/ 	.word	0x00000000
        /*00f0*/ 	.short	0x0006
        /*00f2*/ 	.short	0x0028
        /*00f4*/ 	.byte	0x00, 0xf5, 0x21, 0x00


	//----- nvinfo : EIATTR_KPARAM_INFO
	.align		4
.L_57:
        /*00f8*/ 	.byte	0x04, 0x17
        /*00fa*/ 	.short	(.L_59 - .L_58)
.L_58:
        /*00fc*/ 	.word	0x00000000
        /*0100*/ 	.short	0x0005
        /*0102*/ 	.short	0x0020
        /*0104*/ 	.byte	0x00, 0xf5, 0x21, 0x00


	//----- nvinfo : EIATTR_KPARAM_INFO
	.align		4
.L_59:
        /*0108*/ 	.byte	0x04, 0x17
        /*010a*/ 	.short	(.L_61 - .L_60)
.L_60:
        /*010c*/ 	.word	0x00000000
        /*0110*/ 	.short	0x0004
        /*0112*/ 	.short	0x0018
        /*0114*/ 	.byte	0x00, 0xf5, 0x21, 0x00


	//----- nvinfo : EIATTR_KPARAM_INFO
	.align		4
.L_61:
        /*0118*/ 	.byte	0x04, 0x17
        /*011a*/ 	.short	(.L_63 - .L_62)
.L_62:
        /*011c*/ 	.word	0x00000000
        /*0120*/ 	.short	0x0003
        /*0122*/ 	.short	0x0010
        /*0124*/ 	.byte	0x00, 0xf5, 0x21, 0x00


	//----- nvinfo : EIATTR_KPARAM_INFO
	.align		4
.L_63:
        /*0128*/ 	.byte	0x04, 0x17
        /*012a*/ 	.short	(.L_65 - .L_64)
.L_64:
        /*012c*/ 	.word	0x00000000
        /*0130*/ 	.short	0x0002
        /*0132*/ 	.short	0x0008
        /*0134*/ 	.byte	0x00, 0xf0, 0x11, 0x00


	//----- nvinfo : EIATTR_KPARAM_INFO
	.align		4
.L_65:
        /*0138*/ 	.byte	0x04, 0x17
        /*013a*/ 	.short	(.L_67 - .L_66)
.L_66:
        /*013c*/ 	.word	0x00000000
        /*0140*/ 	.short	0x0001
        /*0142*/ 	.short	0x0004
        /*0144*/ 	.byte	0x00, 0xf0, 0x11, 0x00


	//----- nvinfo : EIATTR_KPARAM_INFO
	.align		4
.L_67:
        /*0148*/ 	.byte	0x04, 0x17
        /*014a*/ 	.short	(.L_69 - .L_68)
.L_68:
        /*014c*/ 	.word	0x00000000
        /*0150*/ 	.short	0x0000
        /*0152*/ 	.short	0x0000
        /*0154*/ 	.byte	0x00, 0xf0, 0x11, 0x00


	//----- nvinfo : EIATTR_SPARSE_MMA_MASK
	.align		4
.L_69:
        /*0158*/ 	.byte	0x03, 0x50
        /*015a*/ 	.short	0x0000


	//----- nvinfo : EIATTR_MAXREG_COUNT
	.align		4
        /*015c*/ 	.byte	0x03, 0x1b
        /*015e*/ 	.short	0x00ff


	//----- nvinfo : EIATTR_NUM_BARRIERS
	.align		4
        /*0160*/ 	.byte	0x02, 0x4c
        /*0162*/ 	.byte	0x01
	.zero		1


	//----- nvinfo : EIATTR_MERCURY_ISA_VERSION
	.align		4
        /*0164*/ 	.byte	0x03, 0x5f
        /*0166*/ 	.short	0x0101


	//----- nvinfo : EIATTR_VRC_CTA_INIT_COUNT
	.align		4
        /*0168*/ 	.byte	0x02, 0x4a
	.zero		1
	.zero		1


	//----- nvinfo : EIATTR_EXIT_INSTR_OFFSETS
	.align		4
        /*016c*/ 	.byte	0x04, 0x1c
        /*016e*/ 	.short	(.L_71 - .L_70)


	//   ....[0]....
.L_70:
        /*0170*/ 	.word	0x00000760


	//----- nvinfo : EIATTR_CRS_STACK_SIZE
	.align		4
.L_71:
        /*0174*/ 	.byte	0x04, 0x1e
        /*0176*/ 	.short	(.L_73 - .L_72)
.L_72:
        /*0178*/ 	.word	0x00000000


	//----- nvinfo : EIATTR_CBANK_PARAM_SIZE
	.align		4
.L_73:
        /*017c*/ 	.byte	0x03, 0x19
        /*017e*/ 	.short	0x0068


	//----- nvinfo : EIATTR_PARAM_CBANK
	.align		4
        /*0180*/ 	.byte	0x04, 0x0a
        /*0182*/ 	.short	(.L_75 - .L_74)
	.align		4
.L_74:
        /*0184*/ 	.word	index@(.nv.constant0._Z13computestrucffffPfS_S_S_iiffffffffffff)
        /*0188*/ 	.short	0x0380
        /*018a*/ 	.short	0x0068


	//----- nvinfo : EIATTR_SW_WAR
	.align		4
.L_75:
        /*018c*/ 	.byte	0x04, 0x36
        /*018e*/ 	.short	(.L_77 - .L_76)
.L_76:
        /*0190*/ 	.word	0x00000008
.L_77:


//--------------------- .nv.callgraph             --------------------------
	.section	.nv.callgraph,"",@"SHT_CUDA_CALLGRAPH"
	.align	4
	.sectionentsize	8
	.align		4
        /*0000*/ 	.word	0x00000000
	.align		4
        /*0004*/ 	.word	0xffffffff
	.align		4
        /*0008*/ 	.word	0x00000000
	.align		4
        /*000c*/ 	.word	0xfffffffe
	.align		4
        /*0010*/ 	.word	0x00000000
	.align		4
        /*0014*/ 	.word	0xfffffffd
	.align		4
        /*0018*/ 	.word	0x00000000
	.align		4
        /*001c*/ 	.word	0xfffffffc


//--------------------- .text._Z12initarraygpuPfS_i --------------------------
	.section	.text._Z12initarraygpuPfS_i,"ax",@progbits
	.align	128
        .global         _Z12initarraygpuPfS_i
        .type           _Z12initarraygpuPfS_i,@function
        .size           _Z12initarraygpuPfS_i,(.L_x_4 - _Z12initarraygpuPfS_i)
        .other          _Z12initarraygpuPfS_i,@"STO_CUDA_ENTRY STV_DEFAULT"
_Z12initarraygpuPfS_i:
.text._Z12initarraygpuPfS_i:
[----:B------:R-:W-:Y:S01]  /*0000*/  LDC R1, c[0x0][0x37c] ;  /* 0x0000df00ff017b82 */ /* 0x000fe20000000800 */
[----:B------:R-:W0:Y:S01]  /*0010*/  S2R R7, SR_TID.X ;  /* 0x0000000000077919 */ /* 0x000e220000002100 */
[----:B------:R-:W0:Y:S06]  /*0020*/  LDCU UR4, c[0x0][0x360] ;  /* 0x00006c00ff0477ac */ /* 0x000e2c0008000800 */
[----:B------:R-:W1:Y:S01]  /*0030*/  LDC.64 R2, c[0x0][0x380] ;  /* 0x0000e000ff027b82 */ /* 0x000e620000000a00 */
[----:B------:R-:W0:Y:S01]  /*0040*/  S2R R0, SR_CTAID.X ;  /* 0x0000000000007919 */ /* 0x000e220000002500 */
[----:B------:R-:W2:Y:S06]  /*0050*/  LDCU UR6, c[0x0][0x390] ;  /* 0x00007200ff0677ac */ /* 0x000eac0008000800 */
[----:B------:R-:W3:Y:S01]  /*0060*/  LDC.64 R4, c[0x0][0x388] ;  /* 0x0000e200ff047b82 */ /* 0x000ee20000000a00 */
[----:B0-----:R-:W-:Y:S01]  /*0070*/  IMAD R7, R0, UR4, R7 ;  /* 0x0000000400077c24 */ /* 0x001fe2000f8e0207 */
[----:B------:R-:W0:Y:S04]  /*0080*/  LDCU.64 UR4, c[0x0][0x358] ;  /* 0x00006b00ff0477ac */ /* 0x000e280008000a00 */
[----:B--2---:R-:W-:-:S13]  /*0090*/  ISETP.GE.AND P0, PT, R7, UR6, PT ;  /* 0x0000000607007c0c */ /* 0x004fda000bf06270 */
[----:B-1----:R-:W-:-:S04]  /*00a0*/  @!P0 IMAD.WIDE R2, R7, 0x4, R2 ;  /* 0x0000000407028825 */ /* 0x002fc800078e0202 */
[----:B---3--:R-:W-:Y:S01]  /*00b0*/  @!P0 IMAD.WIDE R4, R7, 0x4, R4 ;  /* 0x0000000407048825 */ /* 0x008fe200078e0204 */
[----:B0-----:R-:W-:Y:S04]  /*00c0*/  @!P0 STG.E desc[UR4][R2.64], RZ ;  /* 0x000000ff02008986 */ /* 0x001fe8000c101904 */
[----:B------:R-:W-:Y:S01]  /*00d0*/  @!P0 STG.E desc[UR4][R4.64], RZ ;  /* 0x000000ff04008986 */ /* 0x000fe2000c101904 */
[----:B------:R-:W-:Y:S06]  /*00e0*/  BAR.SYNC.DEFER_BLOCKING 0x0 ;  /* 0x0000000000007b1d */ /* 0x000fec0000010000 */
[----:B------:R-:W-:Y:S05]  /*00f0*/  EXIT ;  /* 0x000000000000794d */ /* 0x000fea0003800000 */
.L_x_0:
[----:B------:R-:W-:-:S00]  /*0100*/  BRA `(.L_x_0) ;  /* 0xfffffffc00fc7947 */ /* 0x000fc0000383ffff */
[----:B------:R-:W-:-:S00]  /*0110*/  NOP ;  /* 0x0000000000007918 */ /* 0x000fc00000000000 */
        /* <DEDUP_REMOVED lines=14> */
.L_x_4:


//--------------------- .text._Z13computestrucffffPfS_S_S_iiffffffffffff --------------------------
	.section	.text._Z13computestrucffffPfS_S_S_iiffffffffffff,"ax",@progbits
	.align	128
        .global         _Z13computestrucffffPfS_S_S_iiffffffffffff
        .type           _Z13computestrucffffPfS_S_S_iiffffffffffff,@function
        .size           _Z13computestrucffffPfS_S_S_iiffffffffffff,(.L_x_5 - _Z13computestrucffffPfS_S_S_iiffffffffffff)
        .other          _Z13computestrucffffPfS_S_S_iiffffffffffff,@"STO_CUDA_ENTRY STV_DEFAULT"
_Z13computestrucffffPfS_S_S_iiffffffffffff:
.text._Z13computestrucffffPfS_S_S_iiffffffffffff:
[----:B------:R-:W-:Y:S01]  /*0000*/  LDC R1, c[0x0][0x37c] ;  /* 0x0000df00ff017b82 */ /* 0x000fe20000000800 */
[----:B------:R-:W0:Y:S07]  /*0010*/  S2R R5, SR_TID.X ;  /* 0x0000000000057919 */ /* 0x000e2e0000002100 */
[----:B------:R-:W1:Y:S01]  /*0020*/  LDC.64 R2, c[0x0][0x3b0] ;  /* 0x0000ec00ff027b82 */ /* 0x000e620000000a00 */
[----:B------:R-:W0:Y:S01]  /*0030*/  LDCU UR4, c[0x0][0x360] ;  /* 0x00006c00ff0477ac */ /* 0x000e220008000800 */
[----:B------:R-:W-:Y:S01]  /*0040*/  BSSY.RECONVERGENT B0, `(.L_x_1) ;  /* 0x0000070000007945 */ /* 0x000fe20003800200 */
[----:B------:R-:W0:Y:S01]  /*0050*/  S2R R0, SR_CTAID.X ;  /* 0x0000000000007919 */ /* 0x000e220000002500 */
[----:B------:R-:W2:Y:S04]  /*0060*/  LDCU.64 UR6, c[0x0][0x380] ;  /* 0x00007000ff0677ac */ /* 0x000ea80008000a00 */
[----:B------:R-:W2:Y:S01]  /*0070*/  LDC.64 R10, c[0x0][0x3b8] ;  /* 0x0000ee00ff0a7b82 */ /* 0x000ea20000000a00 */
[----:B------:R-:W3:Y:S07]  /*0080*/  LDCU UR5, c[0x0][0x388] ;  /* 0x00007100ff0577ac */ /* 0x000eee0008000800 */
[----:B------:R-:W4:Y:S08]  /*0090*/  LDC.64 R6, c[0x0][0x3c8] ;  /* 0x0000f200ff067b82 */ /* 0x000f300000000a00 */
[----:B------:R-:W5:Y:S08]  /*00a0*/  LDC.64 R8, c[0x0][0x3d0] ;  /* 0x0000f400ff087b82 */ /* 0x000f700000000a00 */
[----:B------:R-:W3:Y:S01]  /*00b0*/  LDC.64 R12, c[0x0][0x3c0] ;  /* 0x0000f000ff0c7b82 */ /* 0x000ee20000000a00 */
[----:B--2---:R-:W-:Y:S01]  /*00c0*/  FMUL R11, R11, UR7 ;  /* 0x000000070b0b7c20 */ /* 0x004fe20008400000 */
[----:B0-----:R-:W-:-:S02]  /*00d0*/  IMAD R5, R0, UR4, R5 ;  /* 0x0000000400057c24 */ /* 0x001fc4000f8e0205 */
[----:B-1----:R-:W-:Y:S02]  /*00e0*/  IMAD R0, R3, R2, RZ ;  /* 0x0000000203007224 */ /* 0x002fe400078e02ff */
[----:B------:R-:W-:Y:S02]  /*00f0*/  FFMA R11, R10, UR6, R11 ;  /* 0x000000060a0b7c23 */ /* 0x000fe4000800000b */
[----:B------:R-:W0:Y:S01]  /*0100*/  LDC R15, c[0x0][0x3d8] ;  /* 0x0000f600ff0f7b82 */ /* 0x000e220000000800 */
[----:B----4-:R-:W-:Y:S01]  /*0110*/  FMUL R6, R6, UR7 ;  /* 0x0000000706067c20 */ /* 0x010fe20008400000 */
[----:B------:R-:W-:Y:S01]  /*0120*/  ISETP.GE.AND P0, PT, R5, R0, PT ;  /* 0x000000000500720c */ /* 0x000fe20003f06270 */
[----:B-----5:R-:W-:-:S04]  /*0130*/  FMUL R9, R9, UR7 ;  /* 0x0000000709097c20 */ /* 0x020fc80008400000 */
[----:B------:R-:W-:Y:S01]  /*0140*/  FFMA R8, R8, UR6, R9 ;  /* 0x0000000608087c23 */ /* 0x000fe20008000009 */
[----:B---3--:R-:W-:Y:S01]  /*0150*/  FFMA R6, R13, UR6, R6 ;  /* 0x000000060d067c23 */ /* 0x008fe20008000006 */
[----:B------:R-:W-:-:S03]  /*0160*/  FFMA R12, R12, UR5, R11 ;  /* 0x000000050c0c7c23 */ /* 0x000fc6000800000b */
[----:B------:R-:W-:Y:S01]  /*0170*/  FFMA R13, R7, UR5, R6 ;  /* 0x00000005070d7c23 */ /* 0x000fe20008000006 */
[----:B0-----:R-:W-:Y:S02]  /*0180*/  FFMA R10, R15, UR5, R8 ;  /* 0x000000050f0a7c23 */ /* 0x001fe40008000008 */
[----:B------:R-:W-:Y:S05]  /*0190*/  @P0 BRA `(.L_x_2) ;  /* 0x0000000400680947 */ /* 0x000fea0003800000 */
[----:B------:R-:W-:Y:S01]  /*01a0*/  IABS R0, R2 ;  /* 0x0000000200007213 */ /* 0x000fe20000000000 */
[----:B------:R-:W0:Y:S01]  /*01b0*/  F2I.TRUNC.NTZ R8, R13 ;  /* 0x0000000d00087305 */ /* 0x000e22000020f100 */
[----:B------:R-:W-:Y:S01]  /*01c0*/  IABS R4, R3 ;  /* 0x0000000300047213 */ /* 0x000fe20000000000 */
[----:B------:R-:W1:Y:S01]  /*01d0*/  LDCU.128 UR8, c[0x0][0x390] ;  /* 0x00007200ff0877ac */ /* 0x000e620008000c00 */
[----:B------:R-:W2:Y:S05]  /*01e0*/  LDCU.64 UR4, c[0x0][0x358] ;  /* 0x00006b00ff0477ac */ /* 0x000eaa0008000a00 */
[----:B------:R-:W3:Y:S01]  /*01f0*/  I2F.RP R15, R0 ;  /* 0x00000000000f7306 */ /* 0x000ee20000209400 */
[----:B0-----:R-:W-:-:S07]  /*0200*/  I2FP.F32.S32 R8, R8 ;  /* 0x0000000800087245 */ /* 0x001fce0000201400 */
[----:B------:R-:W0:Y:S08]  /*0210*/  I2F.RP R16, R4 ;  /* 0x0000000400107306 */ /* 0x000e300000209400 */
[----:B---3--:R-:W3:Y:S08]  /*0220*/  MUFU.RCP R15, R15 ;  /* 0x0000000f000f7308 */ /* 0x008ef00000001000 */
[----:B0-----:R-:W0:Y:S08]  /*0230*/  MUFU.RCP R16, R16 ;  /* 0x0000001000107308 */ /* 0x001e300000001000 */
[----:B------:R-:W4:Y:S01]  /*0240*/  F2I.TRUNC.NTZ R14, R12 ;  /* 0x0000000c000e7305 */ /* 0x000f22000020f100 */
[----:B---3--:R-:W-:-:S07]  /*0250*/  IADD3 R7, PT, PT, R15, 0xffffffe, RZ ;  /* 0x0ffffffe0f077810 */ /* 0x008fce0007ffe0ff */
[----:B------:R-:W3:Y:S01]  /*0260*/  F2I.FTZ.U32.TRUNC.NTZ R7, R7 ;  /* 0x0000000700077305 */ /* 0x000ee2000021f000 */
[----:B0-----:R-:W-:Y:S02]  /*0270*/  IADD3 R9, PT, PT, R16, 0xffffffe, RZ ;  /* 0x0ffffffe10097810 */ /* 0x001fe40007ffe0ff */
[----:B------:R-:W-:Y:S02]  /*0280*/  IABS R16, R5 ;  /* 0x0000000500107213 */ /* 0x000fe40000000000 */
[----:B----4-:R-:W-:-:S03]  /*0290*/  I2FP.F32.S32 R15, R14 ;  /* 0x0000000e000f7245 */ /* 0x010fc60000201400 */
[----:B------:R-:W0:Y:S01]  /*02a0*/  F2I.FTZ.U32.TRUNC.NTZ R9, R9 ;  /* 0x0000000900097305 */ /* 0x000e22000021f000 */
[----:B------:R-:W-:Y:S01]  /*02b0*/  FADD R14, R13, -R8 ;  /* 0x800000080d0e7221 */ /* 0x000fe20000000000 */
[----:B------:R-:W-:Y:S02]  /*02c0*/  HFMA2 R8, -RZ, RZ, 0, 0 ;  /* 0x00000000ff087431 */ /* 0x000fe400000001ff */
[----:B------:R-:W-:Y:S01]  /*02d0*/  FADD R12, R12, -R15 ;  /* 0x8000000f0c0c7221 */ /* 0x000fe20000000000 */
[----:B---3--:R-:W-:-:S03]  /*02e0*/  IMAD.MOV R17, RZ, RZ, -R7 ;  /* 0x000000ffff117224 */ /* 0x008fc600078e0a07 */
[----:B------:R-:W3:Y:S01]  /*02f0*/  F2I.TRUNC.NTZ R6, R10 ;  /* 0x0000000a00067305 */ /* 0x000ee2000020f100 */
[----:B------:R-:W-:Y:S01]  /*0300*/  IMAD R15, R17, R0, RZ ;  /* 0x00000000110f7224 */ /* 0x000fe200078e02ff */
[----:B0-----:R-:W-:-:S06]  /*0310*/  IADD3 R19, PT, PT, RZ, -R9, RZ ;  /* 0x80000009ff137210 */ /* 0x001fcc0007ffe0ff */
[----:B------:R-:W0:Y:S01]  /*0320*/  F2F.F64.F32 R12, R12 ;  /* 0x0000000c000c7310 */ /* 0x000e220000201800 */
[----:B------:R-:W-:Y:S01]  /*0330*/  IMAD R17, R19, R4, RZ ;  /* 0x0000000413117224 */ /* 0x000fe200078e02ff */
[----:B---3--:R-:W-:Y:S01]  /*0340*/  I2FP.F32.S32 R11, R6 ;  /* 0x00000006000b7245 */ /* 0x008fe20000201400 */
[----:B------:R-:W-:-:S04]  /*0350*/  IMAD.MOV.U32 R6, RZ, RZ, RZ ;  /* 0x000000ffff067224 */ /* 0x000fc800078e00ff */
[----:B------:R-:W-:Y:S01]  /*0360*/  FADD R11, R10, -R11 ;  /* 0x8000000b0a0b7221 */ /* 0x000fe20000000000 */
[----:B------:R-:W-:Y:S01]  /*0370*/  IMAD.HI.U32 R6, R7, R15, R6 ;  /* 0x0000000f07067227 */ /* 0x000fe200078e0006 */
[----:B0-----:R-:W-:-:S03]  /*0380*/  DADD R12, R12, 1 ;  /* 0x3ff000000c0c7429 */ /* 0x001fc60000000000 */
[----:B------:R-:W-:Y:S01]  /*0390*/  IMAD.HI.U32 R7, R9, R17, R8 ;  /* 0x0000001109077227 */ /* 0x000fe200078e0008 */
[----:B------:R-:W0:Y:S03]  /*03a0*/  F2F.F64.F32 R10, R11 ;  /* 0x0000000b000a7310 */ /* 0x000e260000201800 */
[----:B------:R-:W-:Y:S01]  /*03b0*/  IMAD.MOV.U32 R17, RZ, RZ, R16 ;  /* 0x000000ffff117224 */ /* 0x000fe200078e0010 */
[----:B------:R-:W-:-:S03]  /*03c0*/  DMUL R12, R12, 4194304 ;  /* 0x415000000c0c7828 */ /* 0x000fc60000000000 */
[-C--:B------:R-:W-:Y:S01]  /*03d0*/  IMAD.HI.U32 R6, R6, R17.reuse, RZ ;  /* 0x0000001106067227 */ /* 0x080fe200078e00ff */
[----:B------:R-:W3:Y:S03]  /*03e0*/  F2F.F64.F32 R8, R14 ;  /* 0x0000000e00087310 */ /* 0x000ee60000201800 */
[----:B------:R-:W-:Y:S01]  /*03f0*/  IMAD.HI.U32 R7, R7, R17, RZ ;  /* 0x0000001107077227 */ /* 0x000fe200078e00ff */
[----:B------:R-:W-:Y:S01]  /*0400*/  IADD3 R15, PT, PT, -R6, RZ, RZ ;  /* 0x000000ff060f7210 */ /* 0x000fe20007ffe1ff */
[----:B0-----:R-:W-:-:S03]  /*0410*/  DADD R10, R10, 1 ;  /* 0x3ff000000a0a7429 */ /* 0x001fc60000000000 */
[----:B------:R-:W-:Y:S01]  /*0420*/  IADD3 R7, PT, PT, -R7, RZ, RZ ;  /* 0x000000ff07077210 */ /* 0x000fe20007ffe1ff */
[--C-:B------:R-:W-:Y:S01]  /*0430*/  IMAD R15, R0, R15, R17.reuse ;  /* 0x0000000f000f7224 */ /* 0x100fe200078e0211 */
[----:B------:R-:W-:Y:S03]  /*0440*/  F2F.F32.F64 R12, R12 ;  /* 0x0000000c000c7310 */ /* 0x000fe60000301000 */
[----:B------:R-:W-:Y:S01]  /*0450*/  IMAD R17, R4, R7, R17 ;  /* 0x0000000704117224 */ /* 0x000fe200078e0211 */
[----:B------:R-:W-:Y:S01]  /*0460*/  ISETP.GT.U32.AND P0, PT, R0, R15, PT ;  /* 0x0000000f0000720c */ /* 0x000fe20003f04070 */
[----:B------:R-:W-:Y:S02]  /*0470*/  DMUL R10, R10, 4194304 ;  /* 0x415000000a0a7828 */ /* 0x000fe40000000000 */
[----:B---3--:R-:W-:Y:S01]  /*0480*/  DADD R8, R8, 1 ;  /* 0x3ff0000008087429 */ /* 0x008fe20000000000 */
[----:B------:R-:W-:-:S07]  /*0490*/  ISETP.GT.U32.AND P1, PT, R4, R17, PT ;  /* 0x000000110400720c */ /* 0x000fce0003f24070 */
[----:B------:R-:W-:Y:S01]  /*04a0*/  DMUL R8, R8, 4194304 ;  /* 0x4150000008087828 */ /* 0x000fe20000000000 */
[----:B------:R-:W0:Y:S01]  /*04b0*/  F2F.F32.F64 R10, R10 ;  /* 0x0000000a000a7310 */ /* 0x000e220000301000 */
[----:B------:R-:W-:Y:S01]  /*04c0*/  @!P0 IMAD.IADD R15, R15, 0x1, -R0 ;  /* 0x000000010f0f8824 */ /* 0x000fe200078e0a00 */
[----:B------:R-:W-:Y:S02]  /*04d0*/  @!P0 IADD3 R6, PT, PT, R6, 0x1, RZ ;  /* 0x0000000106068810 */ /* 0x000fe40007ffe0ff */
[----:B------:R-:W-:Y:S02]  /*04e0*/  ISETP.NE.AND P0, PT, R2, RZ, PT ;  /* 0x000000ff0200720c */ /* 0x000fe40003f05270 */
[----:B------:R-:W-:Y:S02]  /*04f0*/  ISETP.GE.U32.AND P4, PT, R15, R0, PT ;  /* 0x000000000f00720c */ /* 0x000fe40003f86070 */
[----:B------:R3:W4:Y:S01]  /*0500*/  F2F.F32.F64 R7, R8 ;  /* 0x0000000800077310 */ /* 0x0007220000301000 */
[----:B------:R-:W-:-:S02]  /*0510*/  @!P1 IADD3 R17, PT, PT, R17, -R4, RZ ;  /* 0x8000000411119210 */ /* 0x000fc40007ffe0ff */
[C---:B------:R-:W-:Y:S02]  /*0520*/  LOP3.LUT R0, R5.reuse, R2, RZ, 0x3c, !PT ;  /* 0x0000000205007212 */ /* 0x040fe400078e3cff */
[----:B------:R-:W-:Y:S02]  /*0530*/  ISETP.GT.U32.AND P3, PT, R4, R17, PT ;  /* 0x000000110400720c */ /* 0x000fe40003f64070 */
[----:B------:R-:W-:Y:S01]  /*0540*/  ISETP.GE.AND P2, PT, R0, RZ, PT ;  /* 0x000000ff0000720c */ /* 0x000fe20003f46270 */
[----:B0-----:R-:W-:Y:S01]  /*0550*/  F2I.NTZ R10, R10 ;  /* 0x0000000a000a7305 */ /* 0x001fe20000203100 */
[----:B------:R-:W-:Y:S01]  /*0560*/  ISETP.GE.AND P1, PT, R5, RZ, PT ;  /* 0x000000ff0500720c */ /* 0x000fe20003f26270 */
[----:B---3--:R-:W0:Y:S01]  /*0570*/  LDC.64 R8, c[0x0][0x3a0] ;  /* 0x0000e800ff087b82 */ /* 0x008e220000000a00 */
[----:B------:R-:W-:Y:S01]  /*0580*/  @P4 VIADD R6, R6, 0x1 ;  /* 0x0000000106064836 */ /* 0x000fe20000000000 */
[----:B------:R-:W-:-:S04]  /*0590*/  ISETP.NE.AND P4, PT, R3, RZ, PT ;  /* 0x000000ff0300720c */ /* 0x000fc80003f85270 */
[----:B------:R-:W3:Y:S02]  /*05a0*/  F2I.NTZ R11, R12 ;  /* 0x0000000c000b7305 */ /* 0x000ee40000203100 */
[----:B------:R-:W-:Y:S02]  /*05b0*/  @!P3 IADD3 R17, PT, PT, R17, -R4, RZ ;  /* 0x800000041111b210 */ /* 0x000fe40007ffe0ff */
[----:B------:R-:W-:Y:S02]  /*05c0*/  @!P2 IADD3 R6, PT, PT, -R6, RZ, RZ ;  /* 0x000000ff0606a210 */ /* 0x000fe40007ffe1ff */
[----:B------:R-:W-:Y:S01]  /*05d0*/  @!P0 LOP3.LUT R6, RZ, R2, RZ, 0x33, !PT ;  /* 0x00000002ff068212 */ /* 0x000fe200078e33ff */
[----:B------:R-:W-:Y:S01]  /*05e0*/  @!P1 IMAD.MOV R17, RZ, RZ, -R17 ;  /* 0x000000ffff119224 */ /* 0x000fe200078e0a11 */
[----:B----4-:R-:W4:Y:S01]  /*05f0*/  F2I.NTZ R7, R7 ;  /* 0x0000000700077305 */ /* 0x010f220000203100 */
[----:B------:R-:W-:Y:S02]  /*0600*/  @!P4 LOP3.LUT R17, RZ, R3, RZ, 0x33, !PT ;  /* 0x00000003ff11c212 */ /* 0x000fe400078e33ff */
[----:B---3--:R-:W-:-:S02]  /*0610*/  IMAD R10, R10, R6, R11 ;  /* 0x000000060a0a7224 */ /* 0x008fc400078e020b */
[----:B0-----:R-:W-:-:S04]  /*0620*/  IMAD.WIDE R2, R5, 0x4, R8 ;  /* 0x0000000405027825 */ /* 0x001fc800078e0208 */
[----:B----4-:R-:W-:Y:S01]  /*0630*/  IMAD R10, R7, R17, R10 ;  /* 0x00000011070a7224 */ /* 0x010fe200078e020a */
[----:B--2---:R-:W2:Y:S04]  /*0640*/  LDG.E R13, desc[UR4][R2.64] ;  /* 0x00000004020d7981 */ /* 0x004ea8000c1e1900 */
[----:B------:R-:W-:-:S04]  /*0650*/  SHF.R.U32.HI R10, RZ, 0x4, R10 ;  /* 0x00000004ff0a7819 */ /* 0x000fc8000001160a */
[----:B------:R-:W-:Y:S02]  /*0660*/  LOP3.LUT R0, R10, 0x3fffc, RZ, 0xc0, !PT ;  /* 0x0003fffc0a007812 */ /* 0x000fe400078ec0ff */
[----:B------:R-:W0:Y:S02]  /*0670*/  LDC.64 R10, c[0x0][0x3a8] ;  /* 0x0000ea00ff0a7b82 */ /* 0x000e240000000a00 */
[----:B-1----:R-:W-:-:S04]  /*0680*/  IADD3 R6, P0, PT, R0, UR8, RZ ;  /* 0x0000000800067c10 */ /* 0x002fc8000ff1e0ff */
[----:B------:R-:W-:-:S05]  /*0690*/  IADD3.X R7, PT, PT, RZ, UR9, RZ, P0, !PT ;  /* 0x00000009ff077c10 */ /* 0x000fca00087fe4ff */
[----:B------:R-:W2:Y:S01]  /*06a0*/  LDG.E R6, desc[UR4][R6.64] ;  /* 0x0000000406067981 */ /* 0x000ea2000c1e1900 */
[----:B------:R-:W-:-:S04]  /*06b0*/  IADD3 R8, P0, PT, R0, UR10, RZ ;  /* 0x0000000a00087c10 */ /* 0x000fc8000ff1e0ff */
[----:B------:R-:W-:Y:S01]  /*06c0*/  IADD3.X R9, PT, PT, RZ, UR11, RZ, P0, !PT ;  /* 0x0000000bff097c10 */ /* 0x000fe200087fe4ff */
[----:B0-----:R-:W-:-:S04]  /*06d0*/  IMAD.WIDE R4, R5, 0x4, R10 ;  /* 0x0000000405047825 */ /* 0x001fc800078e020a */
[----:B--2---:R-:W-:-:S05]  /*06e0*/  FADD R13, R6, R13 ;  /* 0x0000000d060d7221 */ /* 0x004fca0000000000 */
[----:B------:R0:W-:Y:S04]  /*06f0*/  STG.E desc[UR4][R2.64], R13 ;  /* 0x0000000d02007986 */ /* 0x0001e8000c101904 */
[----:B------:R-:W2:Y:S04]  /*0700*/  LDG.E R8, desc[UR4][R8.64] ;  /* 0x0000000408087981 */ /* 0x000ea8000c1e1900 */
[----:B------:R-:W2:Y:S02]  /*0710*/  LDG.E R11, desc[UR4][R4.64] ;  /* 0x00000004040b7981 */ /* 0x000ea4000c1e1900 */
[----:B--2---:R-:W-:-:S05]  /*0720*/  FADD R11, R8, R11 ;  /* 0x0000000b080b7221 */ /* 0x004fca0000000000 */
[----:B------:R0:W-:Y:S02]  /*0730*/  STG.E desc[UR4][R4.64], R11 ;  /* 0x0000000b04007986 */ /* 0x0001e4000c101904 */
.L_x_2:
[----:B------:R-:W-:Y:S05]  /*0740*/  BSYNC.RECONVERGENT B0 ;  /* 0x0000000000007941 */ /* 0x000fea0003800200 */
.L_x_1:
[----:B------:R-:W-:Y:S06]  /*0750*/  BAR.SYNC.DEFER_BLOCKING 0x0 ;  /* 0x0000000000007b1d */ /* 0x000fec0000010000 */
[----:B------:R-:W-:Y:S05]  /*0760*/  EXIT ;  /* 0x000000000000794d */ /* 0x000fea0003800000 */
.L_x_3:
        /* <DEDUP_REMOVED lines=9> */
.L_x_5:


//--------------------- .nv.shared.reserved.0     --------------------------
	.section	.nv.shared.reserved.0,"aw",@nobits
	.weak		__nv_reservedSMEM_offset_0_alias
	.size		__nv_reservedSMEM_offset_0_alias, 0, 64
	.other		__nv_reservedSMEM_offset_0_alias,@"STO_CUDA_RESERVED_SHARED STV_DEFAULT"
__nv_reservedSMEM_offset_0_alias:
	.zero		0
	.zero		64


//--------------------- .nv.constant0._Z12initarraygpuPfS_i --------------------------
	.section	.nv.constant0._Z12initarraygpuPfS_i,"a",@progbits
	.sectionflags	@""
	.align	4
.nv.constant0._Z12initarraygpuPfS_i:
	.zero		916


//--------------------- .nv.constant0._Z13computestrucffffPfS_S_S_iiffffffffffff --------------------------
	.section	.nv.constant0._Z13computestrucffffPfS_S_S_iiffffffffffff,"a",@progbits
	.sectionflags	@""
	.align	4
.nv.constant0._Z13computestrucffffPfS_S_S_iiffffffffffff:
	.zero		1000


//--------------------- SYMBOLS --------------------------

	.type		.nv.reservedSmem.offset0,@object
	.size		.nv.reservedSmem.offset0,0x4
